//
// Generated by NVIDIA NVVM Compiler
//
// Compiler Build ID: CL-36424714
// Cuda compilation tools, release 13.0, V13.0.88
// Based on NVVM 20.0.0
//

.version 9.0
.target sm_100
.address_size 64

	// .globl	_Z14dVdO_lastlayerPdPKdS1_PKidS3_
// _ZZ14dVdO_lastlayerPdPKdS1_PKidS3_E6T_size has been demoted

.visible .entry _Z14dVdO_lastlayerPdPKdS1_PKidS3_(
	.param .u64 .ptr .align 1 _Z14dVdO_lastlayerPdPKdS1_PKidS3__param_0,
	.param .u64 .ptr .align 1 _Z14dVdO_lastlayerPdPKdS1_PKidS3__param_1,
	.param .u64 .ptr .align 1 _Z14dVdO_lastlayerPdPKdS1_PKidS3__param_2,
	.param .u64 .ptr .align 1 _Z14dVdO_lastlayerPdPKdS1_PKidS3__param_3,
	.param .f64 _Z14dVdO_lastlayerPdPKdS1_PKidS3__param_4,
	.param .u64 .ptr .align 1 _Z14dVdO_lastlayerPdPKdS1_PKidS3__param_5
)
{
	.reg .pred 	%p<5>;
	.reg .b32 	%r<20>;
	.reg .b64 	%rd<19>;
	.reg .b64 	%fd<6>;
	// demoted variable
	.shared .align 4 .u32 _ZZ14dVdO_lastlayerPdPKdS1_PKidS3_E6T_size;
	ld.param.u64 	%rd2, [_Z14dVdO_lastlayerPdPKdS1_PKidS3__param_0];
	ld.param.u64 	%rd3, [_Z14dVdO_lastlayerPdPKdS1_PKidS3__param_1];
	ld.param.u64 	%rd4, [_Z14dVdO_lastlayerPdPKdS1_PKidS3__param_2];
	ld.param.u64 	%rd5, [_Z14dVdO_lastlayerPdPKdS1_PKidS3__param_3];
	ld.param.f64 	%fd1, [_Z14dVdO_lastlayerPdPKdS1_PKidS3__param_4];
	ld.param.u64 	%rd6, [_Z14dVdO_lastlayerPdPKdS1_PKidS3__param_5];
	cvta.to.global.u64 	%rd1, %rd6;
	mov.u32 	%r6, %ctaid.x;
	mov.u32 	%r7, %ntid.x;
	mov.u32 	%r8, %tid.x;
	mad.lo.s32 	%r1, %r6, %r7, %r8;
	ld.global.u32 	%r2, [%rd1+4];
	setp.ge.s32 	%p1, %r1, %r2;
	@%p1 bra 	$L__BB0_5;
	mov.u32 	%r9, %ctaid.y;
	mov.u32 	%r10, %ntid.y;
	mov.u32 	%r11, %tid.y;
	mad.lo.s32 	%r3, %r9, %r10, %r11;
	ld.global.u32 	%r12, [%rd1+8];
	setp.ge.s32 	%p2, %r3, %r12;
	@%p2 bra 	$L__BB0_5;
	mov.u32 	%r4, %ctaid.z;
	ld.global.u32 	%r13, [%rd1+12];
	setp.ge.s32 	%p3, %r4, %r13;
	@%p3 bra 	$L__BB0_5;
	cvta.to.global.u64 	%rd7, %rd5;
	mul.wide.u32 	%rd8, %r3, 4;
	add.s64 	%rd9, %rd7, %rd8;
	ld.global.u32 	%r14, [%rd9];
	not.b32 	%r15, %r4;
	add.s32 	%r5, %r14, %r15;
	setp.lt.s32 	%p4, %r5, 0;
	@%p4 bra 	$L__BB0_5;
	ld.global.u32 	%r16, [%rd1];
	st.shared.u32 	[_ZZ14dVdO_lastlayerPdPKdS1_PKidS3_E6T_size], %r16;
	mad.lo.s32 	%r17, %r2, %r3, %r1;
	cvta.to.global.u64 	%rd10, %rd4;
	mul.wide.s32 	%rd11, %r17, 8;
	add.s64 	%rd12, %rd10, %rd11;
	ld.global.f64 	%fd2, [%rd12];
	mul.f64 	%fd3, %fd1, %fd2;
	mad.lo.s32 	%r18, %r16, %r3, %r5;
	cvta.to.global.u64 	%rd13, %rd3;
	mul.wide.s32 	%rd14, %r18, 8;
	add.s64 	%rd15, %rd13, %rd14;
	ld.global.f64 	%fd4, [%rd15];
	mul.f64 	%fd5, %fd3, %fd4;
	mad.lo.s32 	%r19, %r16, %r17, %r5;
	cvta.to.global.u64 	%rd16, %rd2;
	mul.wide.s32 	%rd17, %r19, 8;
	add.s64 	%rd18, %rd16, %rd17;
	st.global.f64 	[%rd18], %fd5;
$L__BB0_5:
	ret;

}


// ===== COMPILED SASS (sm_100) =====

	.target	sm_100

	.elftype	@"ET_EXEC"


//--------------------- .note.nv.tkinfo           --------------------------
	.section	.note.nv.tkinfo,"",@"SHT_NOTE"
	.sectionflags	@"SHF_NOTE_NV_TKINFO"
	.tkinfo
        /*0018*/ 	.word	0x00000002
        /*0030*/ 	.string	""
        /*0030*/ 	.string	"ptxas"
        /*0030*/ 	.string	"Cuda compilation tools, release 13.0, V13.0.88"
        /*0030*/ 	.string	"Build cuda_13.0.r13.0/compiler.36424714_0"
        /*0030*/ 	.string	"-arch sm_100 -m 64 "



//--------------------- .note.nv.cuinfo           --------------------------
	.section	.note.nv.cuinfo,"",@"SHT_NOTE"
	.sectionflags	@"SHF_NOTE_NV_CUINFO"
        /*0018*/ 	.short	0x0002
        /*001a*/ 	.short	0x0064
        /*001c*/ 	.short	0x0082
	.zero		2


//--------------------- .nv.info                  --------------------------
	.section	.nv.info,"",@"SHT_CUDA_INFO"
	.align	4


	//----- nvinfo : EIATTR_REGCOUNT
	.align		4
        /*0000*/ 	.byte	0x04, 0x2f
        /*0002*/ 	.short	(.L_1 - .L_0)
	.align		4
.L_0:
        /*0004*/ 	.word	index@(_Z14dVdO_lastlayerPdPKdS1_PKidS3_)
        /*0008*/ 	.word	0x00000012


	//----- nvinfo : EIATTR_FRAME_SIZE
	.align		4
.L_1:
        /*000c*/ 	.byte	0x04, 0x11
        /*000e*/ 	.short	(.L_3 - .L_2)
	.align		4
.L_2:
        /*0010*/ 	.word	index@(_Z14dVdO_lastlayerPdPKdS1_PKidS3_)
        /*0014*/ 	.word	0x00000000


	//----- nvinfo : EIATTR_MIN_STACK_SIZE
	.align		4
.L_3:
        /*0018*/ 	.byte	0x04, 0x12
        /*001a*/ 	.short	(.L_5 - .L_4)
	.align		4
.L_4:
        /*001c*/ 	.word	index@(_Z14dVdO_lastlayerPdPKdS1_PKidS3_)
        /*0020*/ 	.word	0x00000000
.L_5:


//--------------------- .nv.compat                --------------------------
	.section	.nv.compat,"",@"SHT_CUDA_COMPAT_INFO"
	.align	4
        /*0000*/ 	.byte	0x02, 0x09, 0x00, 0x00, 0x02, 0x02, 0x01, 0x00, 0x02, 0x05, 0x05, 0x00, 0x03, 0x07, 0x01, 0x01
        /*0010*/ 	.byte	0x02, 0x03, 0x00, 0x00, 0x02, 0x06, 0x01, 0x00, 0x04, 0x0b, 0x08, 0x00, 0x01, 0x00, 0x00, 0x00
        /*0020*/ 	.byte	0x00, 0x00, 0x00, 0x00


//--------------------- .nv.info._Z14dVdO_lastlayerPdPKdS1_PKidS3_ --------------------------
	.section	.nv.info._Z14dVdO_lastlayerPdPKdS1_PKidS3_,"",@"SHT_CUDA_INFO"
	.sectionflags	@""
	.align	4


	//----- nvinfo : EIATTR_CUDA_API_VERSION
	.align		4
        /*0000*/ 	.byte	0x04, 0x37
        /*0002*/ 	.short	(.L_7 - .L_6)
.L_6:
        /*0004*/ 	.word	0x00000082


	//----- nvinfo : EIATTR_KPARAM_INFO
	.align		4
.L_7:
        /*0008*/ 	.byte	0x04, 0x17
        /*000a*/ 	.short	(.L_9 - .L_8)
.L_8:
        /*000c*/ 	.word	0x00000000
        /*0010*/ 	.short	0x0005
        /*0012*/ 	.short	0x0028
        /*0014*/ 	.byte	0x00, 0xf5, 0x21, 0x00


	//----- nvinfo : EIATTR_KPARAM_INFO
	.align		4
.L_9:
        /*0018*/ 	.byte	0x04, 0x17
        /*001a*/ 	.short	(.L_11 - .L_10)
.L_10:
        /*001c*/ 	.word	0x00000000
        /*0020*/ 	.short	0x0004
        /*0022*/ 	.short	0x0020
        /*0024*/ 	.byte	0x00, 0xf0, 0x21, 0x00


	//----- nvinfo : EIATTR_KPARAM_INFO
	.align		4
.L_11:
        /*0028*/ 	.byte	0x04, 0x17
        /*002a*/ 	.short	(.L_13 - .L_12)
.L_12:
        /*002c*/ 	.word	0x00000000
        /*0030*/ 	.short	0x0003
        /*0032*/ 	.short	0x0018
        /*0034*/ 	.byte	0x00, 0xf5, 0x21, 0x00


	//----- nvinfo : EIATTR_KPARAM_INFO
	.align		4
.L_13:
        /*0038*/ 	.byte	0x04, 0x17
        /*003a*/ 	.short	(.L_15 - .L_14)
.L_14:
        /*003c*/ 	.word	0x00000000
        /*0040*/ 	.short	0x0002
        /*0042*/ 	.short	0x0010
        /*0044*/ 	.byte	0x00, 0xf5, 0x21, 0x00


	//----- nvinfo : EIATTR_KPARAM_INFO
	.align		4
.L_15:
        /*0048*/ 	.byte	0x04, 0x17
        /*004a*/ 	.short	(.L_17 - .L_16)
.L_16:
        /*004c*/ 	.word	0x00000000
        /*0050*/ 	.short	0x0001
        /*0052*/ 	.short	0x0008
        /*0054*/ 	.byte	0x00, 0xf5, 0x21, 0x00


	//----- nvinfo : EIATTR_KPARAM_INFO
	.align		4
.L_17:
        /*0058*/ 	.byte	0x04, 0x17
        /*005a*/ 	.short	(.L_19 - .L_18)
.L_18:
        /*005c*/ 	.word	0x00000000
        /*0060*/ 	.short	0x0000
        /*0062*/ 	.short	0x0000
        /*0064*/ 	.byte	0x00, 0xf5, 0x21, 0x00


	//----- nvinfo : EIATTR_SPARSE_MMA_MASK
	.align		4
.L_19:
        /*0068*/ 	.byte	0x03, 0x50
        /*006a*/ 	.short	0x0000


	//----- nvinfo : EIATTR_MAXREG_COUNT
	.align		4
        /*006c*/ 	.byte	0x03, 0x1b
        /*006e*/ 	.short	0x00ff


	//----- nvinfo : EIATTR_MERCURY_ISA_VERSION
	.align		4
        /*0070*/ 	.byte	0x03, 0x5f
        /*0072*/ 	.short	0x0101


	//----- nvinfo : EIATTR_VRC_CTA_INIT_COUNT
	.align		4
        /*0074*/ 	.byte	0x02, 0x4a
	.zero		1
	.zero		1


	//----- nvinfo : EIATTR_EXIT_INSTR_OFFSETS
	.align		4
        /*0078*/ 	.byte	0x04, 0x1c
        /*007a*/ 	.short	(.L_21 - .L_20)


	//   ....[0]....
.L_20:
        /*007c*/ 	.word	0x00000090


	//   ....[1]....
        /*0080*/ 	.word	0x00000100


	//   ....[2]....
        /*0084*/ 	.word	0x00000140


	//   ....[3]....
        /*0088*/ 	.word	0x000001b0


	//   ....[4]....
        /*008c*/ 	.word	0x00000300


	//----- nvinfo : EIATTR_CBANK_PARAM_SIZE
	.align		4
.L_21:
        /*0090*/ 	.byte	0x03, 0x19
        /*0092*/ 	.short	0x0030


	//----- nvinfo : EIATTR_PARAM_CBANK
	.align		4
        /*0094*/ 	.byte	0x04, 0x0a
        /*0096*/ 	.short	(.L_23 - .L_22)
	.align		4
.L_22:
        /*0098*/ 	.word	index@(.nv.constant0._Z14dVdO_lastlayerPdPKdS1_PKidS3_)
        /*009c*/ 	.short	0x0380
        /*009e*/ 	.short	0x0030


	//----- nvinfo : EIATTR_SW_WAR
	.align		4
.L_23:
        /*00a0*/ 	.byte	0x04, 0x36
        /*00a2*/ 	.short	(.L_25 - .L_24)
.L_24:
        /*00a4*/ 	.word	0x00000008
.L_25:


//--------------------- .nv.callgraph             --------------------------
	.section	.nv.callgraph,"",@"SHT_CUDA_CALLGRAPH"
	.align	4
	.sectionentsize	8
	.align		4
        /*0000*/ 	.word	0x00000000
	.align		4
        /*0004*/ 	.word	0xffffffff
	.align		4
        /*0008*/ 	.word	0x00000000
	.align		4
        /*000c*/ 	.word	0xfffffffe
	.align		4
        /*0010*/ 	.word	0x00000000
	.align		4
        /*0014*/ 	.word	0xfffffffd
	.align		4
        /*0018*/ 	.word	0x00000000
	.align		4
        /*001c*/ 	.word	0xfffffffc


//--------------------- .text._Z14dVdO_lastlayerPdPKdS1_PKidS3_ --------------------------
	.section	.text._Z14dVdO_lastlayerPdPKdS1_PKidS3_,"ax",@progbits
	.align	128
        .global         _Z14dVdO_lastlayerPdPKdS1_PKidS3_
        .type           _Z14dVdO_lastlayerPdPKdS1_PKidS3_,@function
        .size           _Z14dVdO_lastlayerPdPKdS1_PKidS3_,(.L_x_1 - _Z14dVdO_lastlayerPdPKdS1_PKidS3_)
        .other          _Z14dVdO_lastlayerPdPKdS1_PKidS3_,@"STO_CUDA_ENTRY STV_DEFAULT"
_Z14dVdO_lastlayerPdPKdS1_PKidS3_:
.text._Z14dVdO_lastlayerPdPKdS1_PKidS3_:
[----:B------:R-:W-:Y:S08]  /*0000*/  LDC R1, c[0x0][0x37c] ;  /* 0x0000df00ff017b82 */ /* 0x000ff00000000800 */
[----:B------:R-:W0:Y:S01]  /*0010*/  LDC.64 R4, c[0x0][0x3a8] ;  /* 0x0000ea00ff047b82 */ /* 0x000e220000000a00 */
[----:B------:R-:W0:Y:S02]  /*0020*/  LDCU.64 UR6, c[0x0][0x358] ;  /* 0x00006b00ff0677ac */ /* 0x000e240008000a00 */
[----:B0-----:R-:W2:Y:S05]  /*0030*/  LDG.E R9, desc[UR6][R4.64+0x4] ;  /* 0x0000040604097981 */ /* 0x001eaa000c1e1900 */
[----:B------:R-:W0:Y:S01]  /*0040*/  S2UR UR4, SR_CTAID.X ;  /* 0x00000000000479c3 */ /* 0x000e220000002500 */
[----:B------:R-:W0:Y:S07]  /*0050*/  S2R R3, SR_TID.X ;  /* 0x0000000000037919 */ /* 0x000e2e0000002100 */
[----:B------:R-:W0:Y:S02]  /*0060*/  LDC R0, c[0x0][0x360] ;  /* 0x0000d800ff007b82 */ /* 0x000e240000000800 */
[----:B0-----:R-:W-:-:S05]  /*0070*/  IMAD R0, R0, UR4, R3 ;  /* 0x0000000400007c24 */ /* 0x001fca000f8e0203 */
[----:B--2---:R-:W-:-:S13]  /*0080*/  ISETP.GE.AND P0, PT, R0, R9, PT ;  /* 0x000000090000720c */ /* 0x004fda0003f06270 */
[----:B------:R-:W-:Y:S05]  /*0090*/  @P0 EXIT ;  /* 0x000000000000094d */ /* 0x000fea0003800000 */
[----:B------:R-:W2:Y:S01]  /*00a0*/  LDG.E R2, desc[UR6][R4.64+0x8] ;  /* 0x0000080604027981 */ /* 0x000ea2000c1e1900 */
[----:B------:R-:W0:Y:S01]  /*00b0*/  S2UR UR4, SR_CTAID.Y ;  /* 0x00000000000479c3 */ /* 0x000e220000002600 */
[----:B------:R-:W0:Y:S07]  /*00c0*/  S2R R6, SR_TID.Y ;  /* 0x0000000000067919 */ /* 0x000e2e0000002200 */
[----:B------:R-:W0:Y:S02]  /*00d0*/  LDC R11, c[0x0][0x364] ;  /* 0x0000d900ff0b7b82 */ /* 0x000e240000000800 */
[----:B0-----:R-:W-:-:S05]  /*00e0*/  IMAD R11, R11, UR4, R6 ;  /* 0x000000040b0b7c24 */ /* 0x001fca000f8e0206 */
[----:B--2---:R-:W-:-:S13]  /*00f0*/  ISETP.GE.AND P0, PT, R11, R2, PT ;  /* 0x000000020b00720c */ /* 0x004fda0003f06270 */
[----:B------:R-:W-:Y:S05]  /*0100*/  @P0 EXIT ;  /* 0x000000000000094d */ /* 0x000fea0003800000 */
[----:B------:R-:W2:Y:S01]  /*0110*/  LDG.E R2, desc[UR6][R4.64+0xc] ;  /* 0x00000c0604027981 */ /* 0x000ea2000c1e1900 */
[----:B------:R-:W2:Y:S02]  /*0120*/  S2UR UR4, SR_CTAID.Z ;  /* 0x00000000000479c3 */ /* 0x000ea40000002700 */
[----:B--2---:R-:W-:-:S13]  /*0130*/  ISETP.LE.AND P0, PT, R2, UR4, PT ;  /* 0x0000000402007c0c */ /* 0x004fda000bf03270 */
[----:B------:R-:W-:Y:S05]  /*0140*/  @P0 EXIT ;  /* 0x000000000000094d */ /* 0x000fea0003800000 */
[----:B------:R-:W0:Y:S02]  /*0150*/  LDC.64 R2, c[0x0][0x398] ;  /* 0x0000e600ff027b82 */ /* 0x000e240000000a00 */
[----:B0-----:R-:W-:-:S06]  /*0160*/  IMAD.WIDE.U32 R2, R11, 0x4, R2 ;  /* 0x000000040b027825 */ /* 0x001fcc00078e0002 */
[----:B------:R-:W2:Y:S01]  /*0170*/  LDG.E R2, desc[UR6][R2.64] ;  /* 0x0000000602027981 */ /* 0x000ea2000c1e1900 */
[----:B------:R-:W-:-:S06]  /*0180*/  ULOP3.LUT UR4, URZ, UR4, URZ, 0x33, !UPT ;  /* 0x00000004ff047292 */ /* 0x000fcc000f8e33ff */
[----:B--2---:R-:W-:-:S04]  /*0190*/  IADD3 R10, PT, PT, R2, UR4, RZ ;  /* 0x00000004020a7c10 */ /* 0x004fc8000fffe0ff */
[----:B------:R-:W-:-:S13]  /*01a0*/  ISETP.GE.AND P0, PT, R10, RZ, PT ;  /* 0x000000ff0a00720c */ /* 0x000fda0003f06270 */
[----:B------:R-:W-:Y:S05]  /*01b0*/  @!P0 EXIT ;  /* 0x000000000000894d */ /* 0x000fea0003800000 */
[----:B------:R-:W2:Y:S01]  /*01c0*/  LDG.E R13, desc[UR6][R4.64] ;  /* 0x00000006040d7981 */ /* 0x000ea2000c1e1900 */
[----:B------:R-:W0:Y:S01]  /*01d0*/  LDC.64 R2, c[0x0][0x390] ;  /* 0x0000e400ff027b82 */ /* 0x000e220000000a00 */
[----:B------:R-:W-:Y:S01]  /*01e0*/  IMAD R15, R9, R11, R0 ;  /* 0x0000000b090f7224 */ /* 0x000fe200078e0200 */
[----:B------:R-:W1:Y:S06]  /*01f0*/  LDCU.64 UR8, c[0x0][0x3a0] ;  /* 0x00007400ff0877ac */ /* 0x000e6c0008000a00 */
[----:B------:R-:W3:Y:S08]  /*0200*/  LDC.64 R6, c[0x0][0x388] ;  /* 0x0000e200ff067b82 */ /* 0x000ef00000000a00 */
[----:B------:R-:W4:Y:S01]  /*0210*/  S2UR UR5, SR_CgaCtaId ;  /* 0x00000000000579c3 */ /* 0x000f220000008800 */
[----:B0-----:R-:W-:-:S07]  /*0220*/  IMAD.WIDE R2, R15, 0x8, R2 ;  /* 0x000000080f027825 */ /* 0x001fce00078e0202 */
[----:B------:R-:W0:Y:S01]  /*0230*/  LDC.64 R8, c[0x0][0x380] ;  /* 0x0000e000ff087b82 */ /* 0x000e220000000a00 */
[----:B------:R-:W1:Y:S01]  /*0240*/  LDG.E.64 R2, desc[UR6][R2.64] ;  /* 0x0000000602027981 */ /* 0x000e62000c1e1b00 */
[----:B--2---:R-:W-:-:S04]  /*0250*/  IMAD R11, R11, R13, R10 ;  /* 0x0000000d0b0b7224 */ /* 0x004fc800078e020a */
[----:B---3--:R-:W-:-:S06]  /*0260*/  IMAD.WIDE R6, R11, 0x8, R6 ;  /* 0x000000080b067825 */ /* 0x008fcc00078e0206 */
[----:B------:R-:W2:Y:S01]  /*0270*/  LDG.E.64 R6, desc[UR6][R6.64] ;  /* 0x0000000606067981 */ /* 0x000ea2000c1e1b00 */
[----:B------:R-:W-:Y:S01]  /*0280*/  UMOV UR4, 0x400 ;  /* 0x0000040000047882 */ /* 0x000fe20000000000 */
[----:B------:R-:W-:Y:S01]  /*0290*/  IMAD R15, R13, R15, R10 ;  /* 0x0000000f0d0f7224 */ /* 0x000fe200078e020a */
[----:B----4-:R-:W-:Y:S01]  /*02a0*/  ULEA UR4, UR5, UR4, 0x18 ;  /* 0x0000000405047291 */ /* 0x010fe2000f8ec0ff */
[----:B-1----:R-:W-:Y:S02]  /*02b0*/  DMUL R4, R2, UR8 ;  /* 0x0000000802047c28 */ /* 0x002fe40008000000 */
[----:B0-----:R-:W-:-:S06]  /*02c0*/  IMAD.WIDE R2, R15, 0x8, R8 ;  /* 0x000000080f027825 */ /* 0x001fcc00078e0208 */
[----:B------:R-:W-:Y:S01]  /*02d0*/  STS [UR4], R13 ;  /* 0x0000000dff007988 */ /* 0x000fe20008000804 */
[----:B--2---:R-:W-:-:S07]  /*02e0*/  DMUL R4, R4, R6 ;  /* 0x0000000604047228 */ /* 0x004fce0000000000 */
[----:B------:R-:W-:Y:S01]  /*02f0*/  STG.E.64 desc[UR6][R2.64], R4 ;  /* 0x0000000402007986 */ /* 0x000fe2000c101b06 */
[----:B------:R-:W-:Y:S05]  /*0300*/  EXIT ;  /* 0x000000000000794d */ /* 0x000fea0003800000 */
.L_x_0:
[----:B------:R-:W-:-:S00]  /*0310*/  BRA `(.L_x_0) ;  /* 0xfffffffc00fc7947 */ /* 0x000fc0000383ffff */
[----:B------:R-:W-:-:S00]  /*0320*/  NOP ;  /* 0x0000000000007918 */ /* 0x000fc00000000000 */
        /* <DEDUP_REMOVED lines=13> */
.L_x_1:


//--------------------- .nv.shared._Z14dVdO_lastlayerPdPKdS1_PKidS3_ --------------------------
	.section	.nv.shared._Z14dVdO_lastlayerPdPKdS1_PKidS3_,"aw",@nobits
	.sectionflags	@""
	.align	4
.nv.shared._Z14dVdO_lastlayerPdPKdS1_PKidS3_:
	.zero		1028


//--------------------- .nv.shared.reserved.0     --------------------------
	.section	.nv.shared.reserved.0,"aw",@nobits
	.weak		__nv_reservedSMEM_offset_0_alias
	.size		__nv_reservedSMEM_offset_0_alias, 0, 64
	.other		__nv_reservedSMEM_offset_0_alias,@"STO_CUDA_RESERVED_SHARED STV_DEFAULT"
__nv_reservedSMEM_offset_0_alias:
	.zero		0
	.zero		64


//--------------------- .nv.constant0._Z14dVdO_lastlayerPdPKdS1_PKidS3_ --------------------------
	.section	.nv.constant0._Z14dVdO_lastlayerPdPKdS1_PKidS3_,"a",@progbits
	.sectionflags	@""
	.align	4
.nv.constant0._Z14dVdO_lastlayerPdPKdS1_PKidS3_:
	.zero		944


//--------------------- SYMBOLS --------------------------

	.type		.nv.reservedSmem.offset0,@object
	.size		.nv.reservedSmem.offset0,0x4
	.type		.nv.reservedSmem.cap,@object
	.size		.nv.reservedSmem.cap,0x4
